//
// Generated by NVIDIA NVVM Compiler
//
// Compiler Build ID: CL-36424714
// Cuda compilation tools, release 13.0, V13.0.88
// Based on NVVM 20.0.0
//

.version 9.0
.target sm_100
.address_size 64

	// .globl	_Z17reduce_sum_kernelPfiii

.visible .entry _Z17reduce_sum_kernelPfiii(
	.param .u64 .ptr .align 1 _Z17reduce_sum_kernelPfiii_param_0,
	.param .u32 _Z17reduce_sum_kernelPfiii_param_1,
	.param .u32 _Z17reduce_sum_kernelPfiii_param_2,
	.param .u32 _Z17reduce_sum_kernelPfiii_param_3
)
{
	.reg .pred 	%p<2>;
	.reg .b32 	%r<7>;
	.reg .b32 	%f<4>;
	.reg .b64 	%rd<7>;

	ld.param.u64 	%rd1, [_Z17reduce_sum_kernelPfiii_param_0];
	ld.param.u32 	%r2, [_Z17reduce_sum_kernelPfiii_param_3];
	mov.u32 	%r3, %ctaid.x;
	mov.u32 	%r4, %ntid.x;
	mov.u32 	%r5, %tid.x;
	mad.lo.s32 	%r1, %r3, %r4, %r5;
	setp.ge.s32 	%p1, %r1, %r2;
	@%p1 bra 	$L__BB0_2;
	cvta.to.global.u64 	%rd2, %rd1;
	add.s32 	%r6, %r2, %r1;
	mul.wide.s32 	%rd3, %r6, 4;
	add.s64 	%rd4, %rd2, %rd3;
	ld.global.f32 	%f1, [%rd4];
	mul.wide.s32 	%rd5, %r1, 4;
	add.s64 	%rd6, %rd2, %rd5;
	ld.global.f32 	%f2, [%rd6];
	add.f32 	%f3, %f1, %f2;
	st.global.f32 	[%rd6], %f3;
$L__BB0_2:
	ret;

}


// ===== COMPILED SASS (sm_100) =====

	.target	sm_100

	.elftype	@"ET_EXEC"


//--------------------- .note.nv.tkinfo           --------------------------
	.section	.note.nv.tkinfo,"",@"SHT_NOTE"
	.sectionflags	@"SHF_NOTE_NV_TKINFO"
	.tkinfo
        /*0018*/ 	.word	0x00000002
        /*0030*/ 	.string	""
        /*0030*/ 	.string	"ptxas"
        /*0030*/ 	.string	"Cuda compilation tools, release 13.0, V13.0.88"
        /*0030*/ 	.string	"Build cuda_13.0.r13.0/compiler.36424714_0"
        /*0030*/ 	.string	"-arch sm_100 -m 64 "



//--------------------- .note.nv.cuinfo           --------------------------
	.section	.note.nv.cuinfo,"",@"SHT_NOTE"
	.sectionflags	@"SHF_NOTE_NV_CUINFO"
        /*0018*/ 	.short	0x0002
        /*001a*/ 	.short	0x0064
        /*001c*/ 	.short	0x0082
	.zero		2


//--------------------- .nv.info                  --------------------------
	.section	.nv.info,"",@"SHT_CUDA_INFO"
	.align	4


	//----- nvinfo : EIATTR_REGCOUNT
	.align		4
        /*0000*/ 	.byte	0x04, 0x2f
        /*0002*/ 	.short	(.L_1 - .L_0)
	.align		4
.L_0:
        /*0004*/ 	.word	index@(_Z17reduce_sum_kernelPfiii)
        /*0008*/ 	.word	0x0000000a


	//----- nvinfo : EIATTR_FRAME_SIZE
	.align		4
.L_1:
        /*000c*/ 	.byte	0x04, 0x11
        /*000e*/ 	.short	(.L_3 - .L_2)
	.align		4
.L_2:
        /*0010*/ 	.word	index@(_Z17reduce_sum_kernelPfiii)
        /*0014*/ 	.word	0x00000000


	//----- nvinfo : EIATTR_MIN_STACK_SIZE
	.align		4
.L_3:
        /*0018*/ 	.byte	0x04, 0x12
        /*001a*/ 	.short	(.L_5 - .L_4)
	.align		4
.L_4:
        /*001c*/ 	.word	index@(_Z17reduce_sum_kernelPfiii)
        /*0020*/ 	.word	0x00000000
.L_5:


//--------------------- .nv.compat                --------------------------
	.section	.nv.compat,"",@"SHT_CUDA_COMPAT_INFO"
	.align	4
        /*0000*/ 	.byte	0x02, 0x09, 0x00, 0x00, 0x02, 0x02, 0x01, 0x00, 0x02, 0x05, 0x05, 0x00, 0x03, 0x07, 0x01, 0x01
        /*0010*/ 	.byte	0x02, 0x03, 0x00, 0x00, 0x02, 0x06, 0x01, 0x00, 0x04, 0x0b, 0x08, 0x00, 0x09, 0x00, 0x00, 0x00
        /*0020*/ 	.byte	0x00, 0x00, 0x00, 0x00


//--------------------- .nv.info._Z17reduce_sum_kernelPfiii --------------------------
	.section	.nv.info._Z17reduce_sum_kernelPfiii,"",@"SHT_CUDA_INFO"
	.sectionflags	@""
	.align	4


	//----- nvinfo : EIATTR_CUDA_API_VERSION
	.align		4
        /*0000*/ 	.byte	0x04, 0x37
        /*0002*/ 	.short	(.L_7 - .L_6)
.L_6:
        /*0004*/ 	.word	0x00000082


	//----- nvinfo : EIATTR_KPARAM_INFO
	.align		4
.L_7:
        /*0008*/ 	.byte	0x04, 0x17
        /*000a*/ 	.short	(.L_9 - .L_8)
.L_8:
        /*000c*/ 	.word	0x00000000
        /*0010*/ 	.short	0x0003
        /*0012*/ 	.short	0x0010
        /*0014*/ 	.byte	0x00, 0xf0, 0x11, 0x00


	//----- nvinfo : EIATTR_KPARAM_INFO
	.align		4
.L_9:
        /*0018*/ 	.byte	0x04, 0x17
        /*001a*/ 	.short	(.L_11 - .L_10)
.L_10:
        /*001c*/ 	.word	0x00000000
        /*0020*/ 	.short	0x0002
        /*0022*/ 	.short	0x000c
        /*0024*/ 	.byte	0x00, 0xf0, 0x11, 0x00


	//----- nvinfo : EIATTR_KPARAM_INFO
	.align		4
.L_11:
        /*0028*/ 	.byte	0x04, 0x17
        /*002a*/ 	.short	(.L_13 - .L_12)
.L_12:
        /*002c*/ 	.word	0x00000000
        /*0030*/ 	.short	0x0001
        /*0032*/ 	.short	0x0008
        /*0034*/ 	.byte	0x00, 0xf0, 0x11, 0x00


	//----- nvinfo : EIATTR_KPARAM_INFO
	.align		4
.L_13:
        /*0038*/ 	.byte	0x04, 0x17
        /*003a*/ 	.short	(.L_15 - .L_14)
.L_14:
        /*003c*/ 	.word	0x00000000
        /*0040*/ 	.short	0x0000
        /*0042*/ 	.short	0x0000
        /*0044*/ 	.byte	0x00, 0xf5, 0x21, 0x00


	//----- nvinfo : EIATTR_SPARSE_MMA_MASK
	.align		4
.L_15:
        /*0048*/ 	.byte	0x03, 0x50
        /*004a*/ 	.short	0x0000


	//----- nvinfo : EIATTR_MAXREG_COUNT
	.align		4
        /*004c*/ 	.byte	0x03, 0x1b
        /*004e*/ 	.short	0x00ff


	//----- nvinfo : EIATTR_MERCURY_ISA_VERSION
	.align		4
        /*0050*/ 	.byte	0x03, 0x5f
        /*0052*/ 	.short	0x0101


	//----- nvinfo : EIATTR_VRC_CTA_INIT_COUNT
	.align		4
        /*0054*/ 	.byte	0x02, 0x4a
	.zero		1
	.zero		1


	//----- nvinfo : EIATTR_EXIT_INSTR_OFFSETS
	.align		4
        /*0058*/ 	.byte	0x04, 0x1c
        /*005a*/ 	.short	(.L_17 - .L_16)


	//   ....[0]....
.L_16:
        /*005c*/ 	.word	0x00000070


	//   ....[1]....
        /*0060*/ 	.word	0x00000110


	//----- nvinfo : EIATTR_CBANK_PARAM_SIZE
	.align		4
.L_17:
        /*0064*/ 	.byte	0x03, 0x19
        /*0066*/ 	.short	0x0014


	//----- nvinfo : EIATTR_PARAM_CBANK
	.align		4
        /*0068*/ 	.byte	0x04, 0x0a
        /*006a*/ 	.short	(.L_19 - .L_18)
	.align		4
.L_18:
        /*006c*/ 	.word	index@(.nv.constant0._Z17reduce_sum_kernelPfiii)
        /*0070*/ 	.short	0x0380
        /*0072*/ 	.short	0x0014


	//----- nvinfo : EIATTR_SW_WAR
	.align		4
.L_19:
        /*0074*/ 	.byte	0x04, 0x36
        /*0076*/ 	.short	(.L_21 - .L_20)
.L_20:
        /*0078*/ 	.word	0x00000008
.L_21:


//--------------------- .nv.callgraph             --------------------------
	.section	.nv.callgraph,"",@"SHT_CUDA_CALLGRAPH"
	.align	4
	.sectionentsize	8
	.align		4
        /*0000*/ 	.word	0x00000000
	.align		4
        /*0004*/ 	.word	0xffffffff
	.align		4
        /*0008*/ 	.word	0x00000000
	.align		4
        /*000c*/ 	.word	0xfffffffe
	.align		4
        /*0010*/ 	.word	0x00000000
	.align		4
        /*0014*/ 	.word	0xfffffffd
	.align		4
        /*0018*/ 	.word	0x00000000
	.align		4
        /*001c*/ 	.word	0xfffffffc


//--------------------- .text._Z17reduce_sum_kernelPfiii --------------------------
	.section	.text._Z17reduce_sum_kernelPfiii,"ax",@progbits
	.align	128
        .global         _Z17reduce_sum_kernelPfiii
        .type           _Z17reduce_sum_kernelPfiii,@function
        .size           _Z17reduce_sum_kernelPfiii,(.L_x_1 - _Z17reduce_sum_kernelPfiii)
        .other          _Z17reduce_sum_kernelPfiii,@"STO_CUDA_ENTRY STV_DEFAULT"
_Z17reduce_sum_kernelPfiii:
.text._Z17reduce_sum_kernelPfiii:
[----:B------:R-:W-:Y:S01]  /*0000*/  LDC R1, c[0x0][0x37c] ;  /* 0x0000df00ff017b82 */ /* 0x000fe20000000800 */
[----:B------:R-:W0:Y:S07]  /*0010*/  S2R R0, SR_TID.X ;  /* 0x0000000000007919 */ /* 0x000e2e0000002100 */
[----:B------:R-:W0:Y:S01]  /*0020*/  S2UR UR4, SR_CTAID.X ;  /* 0x00000000000479c3 */ /* 0x000e220000002500 */
[----:B------:R-:W1:Y:S07]  /*0030*/  LDCU UR6, c[0x0][0x390] ;  /* 0x00007200ff0677ac */ /* 0x000e6e0008000800 */
[----:B------:R-:W0:Y:S02]  /*0040*/  LDC R7, c[0x0][0x360] ;  /* 0x0000d800ff077b82 */ /* 0x000e240000000800 */
[----:B0-----:R-:W-:-:S05]  /*0050*/  IMAD R7, R7, UR4, R0 ;  /* 0x0000000407077c24 */ /* 0x001fca000f8e0200 */
[----:B-1----:R-:W-:-:S13]  /*0060*/  ISETP.GE.AND P0, PT, R7, UR6, PT ;  /* 0x0000000607007c0c */ /* 0x002fda000bf06270 */
[----:B------:R-:W-:Y:S05]  /*0070*/  @P0 EXIT ;  /* 0x000000000000094d */ /* 0x000fea0003800000 */
[----:B------:R-:W0:Y:S01]  /*0080*/  LDC.64 R4, c[0x0][0x380] ;  /* 0x0000e000ff047b82 */ /* 0x000e220000000a00 */
[----:B------:R-:W1:Y:S01]  /*0090*/  LDCU.64 UR4, c[0x0][0x358] ;  /* 0x00006b00ff0477ac */ /* 0x000e620008000a00 */
[----:B------:R-:W-:-:S05]  /*00a0*/  IADD3 R3, PT, PT, R7, UR6, RZ ;  /* 0x0000000607037c10 */ /* 0x000fca000fffe0ff */
[----:B0-----:R-:W-:-:S04]  /*00b0*/  IMAD.WIDE R2, R3, 0x4, R4 ;  /* 0x0000000403027825 */ /* 0x001fc800078e0204 */
[----:B------:R-:W-:Y:S02]  /*00c0*/  IMAD.WIDE R4, R7, 0x4, R4 ;  /* 0x0000000407047825 */ /* 0x000fe400078e0204 */
[----:B-1----:R-:W2:Y:S04]  /*00d0*/  LDG.E R2, desc[UR4][R2.64] ;  /* 0x0000000402027981 */ /* 0x002ea8000c1e1900 */
[----:B------:R-:W2:Y:S02]  /*00e0*/  LDG.E R7, desc[UR4][R4.64] ;  /* 0x0000000404077981 */ /* 0x000ea4000c1e1900 */
[----:B--2---:R-:W-:-:S05]  /*00f0*/  FADD R7, R2, R7 ;  /* 0x0000000702077221 */ /* 0x004fca0000000000 */
[----:B------:R-:W-:Y:S01]  /*0100*/  STG.E desc[UR4][R4.64], R7 ;  /* 0x0000000704007986 */ /* 0x000fe2000c101904 */
[----:B------:R-:W-:Y:S05]  /*0110*/  EXIT ;  /* 0x000000000000794d */ /* 0x000fea0003800000 */
.L_x_0:
[----:B------:R-:W-:-:S00]  /*0120*/  BRA `(.L_x_0) ;  /* 0xfffffffc00fc7947 */ /* 0x000fc0000383ffff */
[----:B------:R-:W-:-:S00]  /*0130*/  NOP ;  /* 0x0000000000007918 */ /* 0x000fc00000000000 */
        /* <DEDUP_REMOVED lines=12> */
.L_x_1:


//--------------------- .nv.shared.reserved.0     --------------------------
	.section	.nv.shared.reserved.0,"aw",@nobits
	.weak		__nv_reservedSMEM_offset_0_alias
	.size		__nv_reservedSMEM_offset_0_alias, 0, 64
	.other		__nv_reservedSMEM_offset_0_alias,@"STO_CUDA_RESERVED_SHARED STV_DEFAULT"
__nv_reservedSMEM_offset_0_alias:
	.zero		0
	.zero		64


//--------------------- .nv.constant0._Z17reduce_sum_kernelPfiii --------------------------
	.section	.nv.constant0._Z17reduce_sum_kernelPfiii,"a",@progbits
	.sectionflags	@""
	.align	4
.nv.constant0._Z17reduce_sum_kernelPfiii:
	.zero		916


//--------------------- SYMBOLS --------------------------

	.type		.nv.reservedSmem.offset0,@object
	.size		.nv.reservedSmem.offset0,0x4
